//
// Generated by NVIDIA NVVM Compiler
//
// Compiler Build ID: CL-36424714
// Cuda compilation tools, release 13.0, V13.0.88
// Based on NVVM 20.0.0
//

.version 9.0
.target sm_100
.address_size 64

	// .globl	_Z10demoKernelPi
.extern .func  (.param .b32 func_retval0) vprintf
(
	.param .b64 vprintf_param_0,
	.param .b64 vprintf_param_1
)
;
.global .align 1 .b8 $str[32] = {84, 104, 114, 101, 97, 100, 32, 37, 100, 32, 47, 32, 37, 100, 58, 32, 103, 114, 105, 100, 95, 115, 105, 122, 101, 32, 61, 32, 37, 100, 10};

.visible .entry _Z10demoKernelPi(
	.param .u64 .ptr .align 1 _Z10demoKernelPi_param_0
)
{
	.local .align 8 .b8 	__local_depot0[16];
	.reg .b64 	%SP;
	.reg .b64 	%SPL;
	.reg .pred 	%p<2>;
	.reg .b32 	%r<9>;
	.reg .b64 	%rd<9>;

	mov.u64 	%SPL, __local_depot0;
	cvta.local.u64 	%SP, %SPL;
	ld.param.u64 	%rd1, [_Z10demoKernelPi_param_0];
	mov.u32 	%r3, %ctaid.x;
	mov.u32 	%r4, %ntid.x;
	mov.u32 	%r5, %tid.x;
	mad.lo.s32 	%r1, %r3, %r4, %r5;
	mov.u32 	%r6, %nctaid.x;
	mul.lo.s32 	%r2, %r6, %r4;
	setp.ge.s32 	%p1, %r1, %r2;
	@%p1 bra 	$L__BB0_2;
	add.u64 	%rd2, %SP, 0;
	add.u64 	%rd3, %SPL, 0;
	cvta.to.global.u64 	%rd4, %rd1;
	mul.wide.s32 	%rd5, %r1, 4;
	add.s64 	%rd6, %rd4, %rd5;
	st.global.u32 	[%rd6], %r1;
	st.local.v2.u32 	[%rd3], {%r1, %r2};
	st.local.u32 	[%rd3+8], %r2;
	mov.u64 	%rd7, $str;
	cvta.global.u64 	%rd8, %rd7;
	{ // callseq 0, 0
	.param .b64 param0;
	st.param.b64 	[param0], %rd8;
	.param .b64 param1;
	st.param.b64 	[param1], %rd2;
	.param .b32 retval0;
	call.uni (retval0), 
	vprintf, 
	(
	param0, 
	param1
	);
	ld.param.b32 	%r7, [retval0];
	} // callseq 0
$L__BB0_2:
	ret;

}


// ===== COMPILED SASS (sm_100) =====

	.target	sm_100

	.elftype	@"ET_EXEC"


//--------------------- .note.nv.tkinfo           --------------------------
	.section	.note.nv.tkinfo,"",@"SHT_NOTE"
	.sectionflags	@"SHF_NOTE_NV_TKINFO"
	.tkinfo
        /*0018*/ 	.word	0x00000002
        /*0030*/ 	.string	""
        /*0030*/ 	.string	"ptxas"
        /*0030*/ 	.string	"Cuda compilation tools, release 13.0, V13.0.88"
        /*0030*/ 	.string	"Build cuda_13.0.r13.0/compiler.36424714_0"
        /*0030*/ 	.string	"-arch sm_100 -m 64 "



//--------------------- .note.nv.cuinfo           --------------------------
	.section	.note.nv.cuinfo,"",@"SHT_NOTE"
	.sectionflags	@"SHF_NOTE_NV_CUINFO"
        /*0018*/ 	.short	0x0002
        /*001a*/ 	.short	0x0064
        /*001c*/ 	.short	0x0082
	.zero		2


//--------------------- .nv.info                  --------------------------
	.section	.nv.info,"",@"SHT_CUDA_INFO"
	.align	4


	//----- nvinfo : EIATTR_REGCOUNT
	.align		4
        /*0000*/ 	.byte	0x04, 0x2f
        /*0002*/ 	.short	(.L_2 - .L_1)
	.align		4
.L_1:
        /*0004*/ 	.word	index@(_Z10demoKernelPi)
        /*0008*/ 	.word	0x00000018


	//----- nvinfo : EIATTR_FRAME_SIZE
	.align		4
.L_2:
        /*000c*/ 	.byte	0x04, 0x11
        /*000e*/ 	.short	(.L_4 - .L_3)
	.align		4
.L_3:
        /*0010*/ 	.word	index@(_Z10demoKernelPi)
        /*0014*/ 	.word	0x00000010


	//----- nvinfo : EIATTR_MIN_STACK_SIZE
	.align		4
.L_4:
        /*0018*/ 	.byte	0x04, 0x12
        /*001a*/ 	.short	(.L_6 - .L_5)
	.align		4
.L_5:
        /*001c*/ 	.word	index@(_Z10demoKernelPi)
        /*0020*/ 	.word	0x00000010
.L_6:


//--------------------- .nv.compat                --------------------------
	.section	.nv.compat,"",@"SHT_CUDA_COMPAT_INFO"
	.align	4
        /*0000*/ 	.byte	0x02, 0x09, 0x00, 0x00, 0x02, 0x02, 0x01, 0x00, 0x02, 0x05, 0x05, 0x00, 0x03, 0x07, 0x01, 0x01
        /*0010*/ 	.byte	0x02, 0x03, 0x00, 0x00, 0x02, 0x06, 0x01, 0x00, 0x04, 0x0b, 0x08, 0x00, 0x09, 0x00, 0x00, 0x00
        /*0020*/ 	.byte	0x00, 0x00, 0x00, 0x00


//--------------------- .nv.info._Z10demoKernelPi --------------------------
	.section	.nv.info._Z10demoKernelPi,"",@"SHT_CUDA_INFO"
	.sectionflags	@""
	.align	4


	//----- nvinfo : EIATTR_CUDA_API_VERSION
	.align		4
        /*0000*/ 	.byte	0x04, 0x37
        /*0002*/ 	.short	(.L_8 - .L_7)
.L_7:
        /*0004*/ 	.word	0x00000082


	//----- nvinfo : EIATTR_KPARAM_INFO
	.align		4
.L_8:
        /*0008*/ 	.byte	0x04, 0x17
        /*000a*/ 	.short	(.L_10 - .L_9)
.L_9:
        /*000c*/ 	.word	0x00000000
        /*0010*/ 	.short	0x0000
        /*0012*/ 	.short	0x0000
        /*0014*/ 	.byte	0x00, 0xf5, 0x21, 0x00


	//----- nvinfo : EIATTR_SPARSE_MMA_MASK
	.align		4
.L_10:
        /*0018*/ 	.byte	0x03, 0x50
        /*001a*/ 	.short	0x0000


	//----- nvinfo : EIATTR_MAXREG_COUNT
	.align		4
        /*001c*/ 	.byte	0x03, 0x1b
        /*001e*/ 	.short	0x00ff


	//----- nvinfo : EIATTR_EXTERNS
	.align		4
        /*0020*/ 	.byte	0x04, 0x0f
        /*0022*/ 	.short	(.L_12 - .L_11)


	//   ....[0]....
	.align		4
.L_11:
        /*0024*/ 	.word	index@(vprintf)


	//----- nvinfo : EIATTR_MERCURY_ISA_VERSION
	.align		4
.L_12:
        /*0028*/ 	.byte	0x03, 0x5f
        /*002a*/ 	.short	0x0101


	//----- nvinfo : EIATTR_VRC_CTA_INIT_COUNT
	.align		4
        /*002c*/ 	.byte	0x02, 0x4a
	.zero		1
	.zero		1


	//----- nvinfo : EIATTR_SYSCALL_OFFSETS
	.align		4
        /*0030*/ 	.byte	0x04, 0x46
        /*0032*/ 	.short	(.L_14 - .L_13)


	//   ....[0]....
.L_13:
        /*0034*/ 	.word	0x000001a0


	//----- nvinfo : EIATTR_EXIT_INSTR_OFFSETS
	.align		4
.L_14:
        /*0038*/ 	.byte	0x04, 0x1c
        /*003a*/ 	.short	(.L_16 - .L_15)


	//   ....[0]....
.L_15:
        /*003c*/ 	.word	0x000000d0


	//   ....[1]....
        /*0040*/ 	.word	0x000001b0


	//----- nvinfo : EIATTR_CRS_STACK_SIZE
	.align		4
.L_16:
        /*0044*/ 	.byte	0x04, 0x1e
        /*0046*/ 	.short	(.L_18 - .L_17)
.L_17:
        /*0048*/ 	.word	0x00000000


	//----- nvinfo : EIATTR_CBANK_PARAM_SIZE
	.align		4
.L_18:
        /*004c*/ 	.byte	0x03, 0x19
        /*004e*/ 	.short	0x0008


	//----- nvinfo : EIATTR_PARAM_CBANK
	.align		4
        /*0050*/ 	.byte	0x04, 0x0a
        /*0052*/ 	.short	(.L_20 - .L_19)
	.align		4
.L_19:
        /*0054*/ 	.word	index@(.nv.constant0._Z10demoKernelPi)
        /*0058*/ 	.short	0x0380
        /*005a*/ 	.short	0x0008


	//----- nvinfo : EIATTR_SW_WAR
	.align		4
.L_20:
        /*005c*/ 	.byte	0x04, 0x36
        /*005e*/ 	.short	(.L_22 - .L_21)
.L_21:
        /*0060*/ 	.word	0x00000008
.L_22:


//--------------------- .nv.callgraph             --------------------------
	.section	.nv.callgraph,"",@"SHT_CUDA_CALLGRAPH"
	.align	4
	.sectionentsize	8
	.align		4
        /*0000*/ 	.word	0x00000000
	.align		4
        /*0004*/ 	.word	0xffffffff
	.align		4
        /*0008*/ 	.word	index@(_Z10demoKernelPi)
	.align		4
        /*000c*/ 	.word	index@(vprintf)
	.align		4
        /*0010*/ 	.word	0x00000000
	.align		4
        /*0014*/ 	.word	0xfffffffe
	.align		4
        /*0018*/ 	.word	0x00000000
	.align		4
        /*001c*/ 	.word	0xfffffffd
	.align		4
        /*0020*/ 	.word	0x00000000
	.align		4
        /*0024*/ 	.word	0xfffffffc


//--------------------- .nv.constant4             --------------------------
	.section	.nv.constant4,"a",@progbits
	.align	8
	.align		8
.nv.constant4:
        /*0000*/ 	.dword	vprintf
	.align		8
        /*0008*/ 	.dword	$str


//--------------------- .text._Z10demoKernelPi    --------------------------
	.section	.text._Z10demoKernelPi,"ax",@progbits
	.align	128
        .global         _Z10demoKernelPi
        .type           _Z10demoKernelPi,@function
        .size           _Z10demoKernelPi,(.L_x_2 - _Z10demoKernelPi)
        .other          _Z10demoKernelPi,@"STO_CUDA_ENTRY STV_DEFAULT"
_Z10demoKernelPi:
.text._Z10demoKernelPi:
[----:B------:R-:W0:Y:S01]  /*0000*/  LDC R1, c[0x0][0x37c] ;  /* 0x0000df00ff017b82 */ /* 0x000e220000000800 */
[----:B------:R-:W1:Y:S01]  /*0010*/  S2R R2, SR_TID.X ;  /* 0x0000000000027919 */ /* 0x000e620000002100 */
[----:B------:R-:W2:Y:S06]  /*0020*/  LDCU UR5, c[0x0][0x2fc] ;  /* 0x00005f80ff0577ac */ /* 0x000eac0008000800 */
[----:B------:R-:W1:Y:S01]  /*0030*/  S2UR UR6, SR_CTAID.X ;  /* 0x00000000000679c3 */ /* 0x000e620000002500 */
[----:B0-----:R-:W-:Y:S01]  /*0040*/  VIADD R1, R1, 0xfffffff0 ;  /* 0xfffffff001017836 */ /* 0x001fe20000000000 */
[----:B------:R-:W0:Y:S06]  /*0050*/  LDCU UR4, c[0x0][0x2f8] ;  /* 0x00005f00ff0477ac */ /* 0x000e2c0008000800 */
[----:B------:R-:W1:Y:S01]  /*0060*/  LDC R3, c[0x0][0x360] ;  /* 0x0000d800ff037b82 */ /* 0x000e620000000800 */
[----:B------:R-:W3:Y:S01]  /*0070*/  LDCU UR7, c[0x0][0x370] ;  /* 0x00006e00ff0777ac */ /* 0x000ee20008000800 */
[----:B0-----:R-:W-:-:S05]  /*0080*/  IADD3 R6, P1, PT, R1, UR4, RZ ;  /* 0x0000000401067c10 */ /* 0x001fca000ff3e0ff */
[----:B--2---:R-:W-:Y:S02]  /*0090*/  IMAD.X R7, RZ, RZ, UR5, P1 ;  /* 0x00000005ff077e24 */ /* 0x004fe400088e06ff */
[C---:B-1----:R-:W-:Y:S02]  /*00a0*/  IMAD R2, R3.reuse, UR6, R2 ;  /* 0x0000000603027c24 */ /* 0x042fe4000f8e0202 */
[----:B---3--:R-:W-:-:S05]  /*00b0*/  IMAD R3, R3, UR7, RZ ;  /* 0x0000000703037c24 */ /* 0x008fca000f8e02ff */
[----:B------:R-:W-:-:S13]  /*00c0*/  ISETP.GE.AND P0, PT, R2, R3, PT ;  /* 0x000000030200720c */ /* 0x000fda0003f06270 */
[----:B------:R-:W-:Y:S05]  /*00d0*/  @P0 EXIT ;  /* 0x000000000000094d */ /* 0x000fea0003800000 */
[----:B------:R-:W0:Y:S01]  /*00e0*/  LDC.64 R8, c[0x0][0x380] ;  /* 0x0000e000ff087b82 */ /* 0x000e220000000a00 */
[----:B------:R-:W1:Y:S01]  /*00f0*/  LDCU.64 UR4, c[0x0][0x358] ;  /* 0x00006b00ff0477ac */ /* 0x000e620008000a00 */
[----:B------:R-:W-:Y:S01]  /*0100*/  MOV R0, 0x0 ;  /* 0x0000000000007802 */ /* 0x000fe20000000f00 */
[----:B------:R2:W-:Y:S01]  /*0110*/  STL.64 [R1], R2 ;  /* 0x0000000201007387 */ /* 0x0005e20000100a00 */
[----:B------:R-:W3:Y:S03]  /*0120*/  LDCU.64 UR6, c[0x4][0x8] ;  /* 0x01000100ff0677ac */ /* 0x000ee60008000a00 */
[----:B------:R2:W-:Y:S01]  /*0130*/  STL [R1+0x8], R3 ;  /* 0x0000080301007387 */ /* 0x0005e20000100800 */
[----:B------:R2:W4:Y:S01]  /*0140*/  LDC.64 R10, c[0x4][R0] ;  /* 0x01000000000a7b82 */ /* 0x0005220000000a00 */
[----:B---3--:R-:W-:Y:S01]  /*0150*/  MOV R4, UR6 ;  /* 0x0000000600047c02 */ /* 0x008fe20008000f00 */
[----:B0-----:R-:W-:Y:S01]  /*0160*/  IMAD.WIDE R8, R2, 0x4, R8 ;  /* 0x0000000402087825 */ /* 0x001fe200078e0208 */
[----:B------:R-:W-:-:S04]  /*0170*/  MOV R5, UR7 ;  /* 0x0000000700057c02 */ /* 0x000fc80008000f00 */
[----:B-1----:R2:W-:Y:S03]  /*0180*/  STG.E desc[UR4][R8.64], R2 ;  /* 0x0000000208007986 */ /* 0x0025e6000c101904 */
[----:B------:R-:W-:-:S07]  /*0190*/  LEPC R20, `(.L_x_0) ;  /* 0x000000001014794e */ /* 0x000fce0000000000 */
[----:B--2-4-:R-:W-:Y:S05]  /*01a0*/  CALL.ABS.NOINC R10 ;  /* 0x000000000a007343 */ /* 0x014fea0003c00000 */
.L_x_0:
[----:B------:R-:W-:Y:S05]  /*01b0*/  EXIT ;  /* 0x000000000000794d */ /* 0x000fea0003800000 */
.L_x_1:
[----:B------:R-:W-:-:S00]  /*01c0*/  BRA `(.L_x_1) ;  /* 0xfffffffc00fc7947 */ /* 0x000fc0000383ffff */
[----:B------:R-:W-:-:S00]  /*01d0*/  NOP ;  /* 0x0000000000007918 */ /* 0x000fc00000000000 */
        /* <DEDUP_REMOVED lines=10> */
.L_x_2:


//--------------------- .nv.global.init           --------------------------
	.section	.nv.global.init,"aw",@progbits
.nv.global.init:
	.type		$str,@object
	.size		$str,(.L_0 - $str)
$str:
        /*0000*/ 	.byte	0x54, 0x68, 0x72, 0x65, 0x61, 0x64, 0x20, 0x25, 0x64, 0x20, 0x2f, 0x20, 0x25, 0x64, 0x3a, 0x20
        /*0010*/ 	.byte	0x67, 0x72, 0x69, 0x64, 0x5f, 0x73, 0x69, 0x7a, 0x65, 0x20, 0x3d, 0x20, 0x25, 0x64, 0x0a, 0x00
.L_0:


//--------------------- .nv.shared.reserved.0     --------------------------
	.section	.nv.shared.reserved.0,"aw",@nobits
	.weak		__nv_reservedSMEM_offset_0_alias
	.size		__nv_reservedSMEM_offset_0_alias, 0, 64
	.other		__nv_reservedSMEM_offset_0_alias,@"STO_CUDA_RESERVED_SHARED STV_DEFAULT"
__nv_reservedSMEM_offset_0_alias:
	.zero		0
	.zero		64


//--------------------- .nv.constant0._Z10demoKernelPi --------------------------
	.section	.nv.constant0._Z10demoKernelPi,"a",@progbits
	.sectionflags	@""
	.align	4
.nv.constant0._Z10demoKernelPi:
	.zero		904


//--------------------- SYMBOLS --------------------------

	.type		.nv.reservedSmem.offset0,@object
	.size		.nv.reservedSmem.offset0,0x4
	.type		vprintf,@function
